//
// Generated by NVIDIA NVVM Compiler
//
// Compiler Build ID: CL-36424714
// Cuda compilation tools, release 13.0, V13.0.88
// Based on NVVM 20.0.0
//

.version 9.0
.target sm_100
.address_size 64

	// .globl	_Z6kernelv
.extern .func  (.param .b32 func_retval0) vprintf
(
	.param .b64 vprintf_param_0,
	.param .b64 vprintf_param_1
)
;
.global .align 1 .b8 $str[44] = {71, 80, 85, 32, 98, 108, 111, 99, 107, 73, 100, 120, 32, 37, 105, 32, 116, 104, 114, 101, 97, 100, 73, 100, 120, 32, 37, 105, 58, 32, 72, 101, 108, 108, 111, 32, 119, 111, 114, 108, 100, 33, 10};

.visible .entry _Z6kernelv()
{
	.local .align 8 .b8 	__local_depot0[8];
	.reg .b64 	%SP;
	.reg .b64 	%SPL;
	.reg .b32 	%r<5>;
	.reg .b64 	%rd<5>;

	mov.u64 	%SPL, __local_depot0;
	cvta.local.u64 	%SP, %SPL;
	add.u64 	%rd1, %SP, 0;
	add.u64 	%rd2, %SPL, 0;
	mov.u32 	%r1, %ctaid.x;
	mov.u32 	%r2, %tid.x;
	st.local.v2.u32 	[%rd2], {%r1, %r2};
	mov.u64 	%rd3, $str;
	cvta.global.u64 	%rd4, %rd3;
	{ // callseq 0, 0
	.param .b64 param0;
	st.param.b64 	[param0], %rd4;
	.param .b64 param1;
	st.param.b64 	[param1], %rd1;
	.param .b32 retval0;
	call.uni (retval0), 
	vprintf, 
	(
	param0, 
	param1
	);
	ld.param.b32 	%r3, [retval0];
	} // callseq 0
	ret;

}


// ===== COMPILED SASS (sm_100) =====

	.target	sm_100

	.elftype	@"ET_EXEC"


//--------------------- .note.nv.tkinfo           --------------------------
	.section	.note.nv.tkinfo,"",@"SHT_NOTE"
	.sectionflags	@"SHF_NOTE_NV_TKINFO"
	.tkinfo
        /*0018*/ 	.word	0x00000002
        /*0030*/ 	.string	""
        /*0030*/ 	.string	"ptxas"
        /*0030*/ 	.string	"Cuda compilation tools, release 13.0, V13.0.88"
        /*0030*/ 	.string	"Build cuda_13.0.r13.0/compiler.36424714_0"
        /*0030*/ 	.string	"-arch sm_100 -m 64 "



//--------------------- .note.nv.cuinfo           --------------------------
	.section	.note.nv.cuinfo,"",@"SHT_NOTE"
	.sectionflags	@"SHF_NOTE_NV_CUINFO"
        /*0018*/ 	.short	0x0002
        /*001a*/ 	.short	0x0064
        /*001c*/ 	.short	0x0082
	.zero		2


//--------------------- .nv.info                  --------------------------
	.section	.nv.info,"",@"SHT_CUDA_INFO"
	.align	4


	//----- nvinfo : EIATTR_REGCOUNT
	.align		4
        /*0000*/ 	.byte	0x04, 0x2f
        /*0002*/ 	.short	(.L_2 - .L_1)
	.align		4
.L_1:
        /*0004*/ 	.word	index@(_Z6kernelv)
        /*0008*/ 	.word	0x00000018


	//----- nvinfo : EIATTR_FRAME_SIZE
	.align		4
.L_2:
        /*000c*/ 	.byte	0x04, 0x11
        /*000e*/ 	.short	(.L_4 - .L_3)
	.align		4
.L_3:
        /*0010*/ 	.word	index@(_Z6kernelv)
        /*0014*/ 	.word	0x00000008


	//----- nvinfo : EIATTR_MIN_STACK_SIZE
	.align		4
.L_4:
        /*0018*/ 	.byte	0x04, 0x12
        /*001a*/ 	.short	(.L_6 - .L_5)
	.align		4
.L_5:
        /*001c*/ 	.word	index@(_Z6kernelv)
        /*0020*/ 	.word	0x00000008
.L_6:


//--------------------- .nv.compat                --------------------------
	.section	.nv.compat,"",@"SHT_CUDA_COMPAT_INFO"
	.align	4
        /*0000*/ 	.byte	0x02, 0x09, 0x00, 0x00, 0x02, 0x02, 0x01, 0x00, 0x02, 0x05, 0x05, 0x00, 0x03, 0x07, 0x01, 0x01
        /*0010*/ 	.byte	0x02, 0x03, 0x00, 0x00, 0x02, 0x06, 0x01, 0x00, 0x04, 0x0b, 0x08, 0x00, 0x09, 0x00, 0x00, 0x00
        /*0020*/ 	.byte	0x00, 0x00, 0x00, 0x00


//--------------------- .nv.info._Z6kernelv       --------------------------
	.section	.nv.info._Z6kernelv,"",@"SHT_CUDA_INFO"
	.sectionflags	@""
	.align	4


	//----- nvinfo : EIATTR_CUDA_API_VERSION
	.align		4
        /*0000*/ 	.byte	0x04, 0x37
        /*0002*/ 	.short	(.L_8 - .L_7)
.L_7:
        /*0004*/ 	.word	0x00000082


	//----- nvinfo : EIATTR_SPARSE_MMA_MASK
	.align		4
.L_8:
        /*0008*/ 	.byte	0x03, 0x50
        /*000a*/ 	.short	0x0000


	//----- nvinfo : EIATTR_MAXREG_COUNT
	.align		4
        /*000c*/ 	.byte	0x03, 0x1b
        /*000e*/ 	.short	0x00ff


	//----- nvinfo : EIATTR_EXTERNS
	.align		4
        /*0010*/ 	.byte	0x04, 0x0f
        /*0012*/ 	.short	(.L_10 - .L_9)


	//   ....[0]....
	.align		4
.L_9:
        /*0014*/ 	.word	index@(vprintf)


	//----- nvinfo : EIATTR_MERCURY_ISA_VERSION
	.align		4
.L_10:
        /*0018*/ 	.byte	0x03, 0x5f
        /*001a*/ 	.short	0x0101


	//----- nvinfo : EIATTR_VRC_CTA_INIT_COUNT
	.align		4
        /*001c*/ 	.byte	0x02, 0x4a
	.zero		1
	.zero		1


	//----- nvinfo : EIATTR_SYSCALL_OFFSETS
	.align		4
        /*0020*/ 	.byte	0x04, 0x46
        /*0022*/ 	.short	(.L_12 - .L_11)


	//   ....[0]....
.L_11:
        /*0024*/ 	.word	0x000000f0


	//----- nvinfo : EIATTR_EXIT_INSTR_OFFSETS
	.align		4
.L_12:
        /*0028*/ 	.byte	0x04, 0x1c
        /*002a*/ 	.short	(.L_14 - .L_13)


	//   ....[0]....
.L_13:
        /*002c*/ 	.word	0x00000100


	//----- nvinfo : EIATTR_SW_WAR
	.align		4
.L_14:
        /*0030*/ 	.byte	0x04, 0x36
        /*0032*/ 	.short	(.L_16 - .L_15)
.L_15:
        /*0034*/ 	.word	0x00000008
.L_16:


//--------------------- .nv.callgraph             --------------------------
	.section	.nv.callgraph,"",@"SHT_CUDA_CALLGRAPH"
	.align	4
	.sectionentsize	8
	.align		4
        /*0000*/ 	.word	0x00000000
	.align		4
        /*0004*/ 	.word	0xffffffff
	.align		4
        /*0008*/ 	.word	index@(_Z6kernelv)
	.align		4
        /*000c*/ 	.word	index@(vprintf)
	.align		4
        /*0010*/ 	.word	0x00000000
	.align		4
        /*0014*/ 	.word	0xfffffffe
	.align		4
        /*0018*/ 	.word	0x00000000
	.align		4
        /*001c*/ 	.word	0xfffffffd
	.align		4
        /*0020*/ 	.word	0x00000000
	.align		4
        /*0024*/ 	.word	0xfffffffc


//--------------------- .nv.constant4             --------------------------
	.section	.nv.constant4,"a",@progbits
	.align	8
	.align		8
.nv.constant4:
        /*0000*/ 	.dword	vprintf
	.align		8
        /*0008*/ 	.dword	$str


//--------------------- .text._Z6kernelv          --------------------------
	.section	.text._Z6kernelv,"ax",@progbits
	.align	128
        .global         _Z6kernelv
        .type           _Z6kernelv,@function
        .size           _Z6kernelv,(.L_x_2 - _Z6kernelv)
        .other          _Z6kernelv,@"STO_CUDA_ENTRY STV_DEFAULT"
_Z6kernelv:
.text._Z6kernelv:
[----:B------:R-:W0:Y:S01]  /*0000*/  LDC R1, c[0x0][0x37c] ;  /* 0x0000df00ff017b82 */ /* 0x000e220000000800 */
[----:B------:R-:W1:Y:S01]  /*0010*/  S2R R8, SR_CTAID.X ;  /* 0x0000000000087919 */ /* 0x000e620000002500 */
[----:B0-----:R-:W-:Y:S01]  /*0020*/  VIADD R1, R1, 0xfffffff8 ;  /* 0xfffffff801017836 */ /* 0x001fe20000000000 */
[----:B------:R-:W-:Y:S01]  /*0030*/  MOV R0, 0x0 ;  /* 0x0000000000007802 */ /* 0x000fe20000000f00 */
[----:B------:R-:W0:Y:S01]  /*0040*/  LDCU UR4, c[0x0][0x2f8] ;  /* 0x00005f00ff0477ac */ /* 0x000e220008000800 */
[----:B------:R-:W1:Y:S03]  /*0050*/  S2R R9, SR_TID.X ;  /* 0x0000000000097919 */ /* 0x000e660000002100 */
[----:B------:R2:W3:Y:S01]  /*0060*/  LDC.64 R2, c[0x4][R0] ;  /* 0x0100000000027b82 */ /* 0x0004e20000000a00 */
[----:B------:R-:W4:Y:S01]  /*0070*/  LDCU.64 UR6, c[0x4][0x8] ;  /* 0x01000100ff0677ac */ /* 0x000f220008000a00 */
[----:B------:R-:W5:Y:S01]  /*0080*/  LDCU UR5, c[0x0][0x2fc] ;  /* 0x00005f80ff0577ac */ /* 0x000f620008000800 */
[----:B0-----:R-:W-:Y:S01]  /*0090*/  IADD3 R6, P0, PT, R1, UR4, RZ ;  /* 0x0000000401067c10 */ /* 0x001fe2000ff1e0ff */
[----:B----4-:R-:W-:Y:S01]  /*00a0*/  IMAD.U32 R4, RZ, RZ, UR6 ;  /* 0x00000006ff047e24 */ /* 0x010fe2000f8e00ff */
[----:B------:R-:W-:-:S03]  /*00b0*/  MOV R5, UR7 ;  /* 0x0000000700057c02 */ /* 0x000fc60008000f00 */
[----:B-----5:R-:W-:Y:S01]  /*00c0*/  IMAD.X R7, RZ, RZ, UR5, P0 ;  /* 0x00000005ff077e24 */ /* 0x020fe200080e06ff */
[----:B-1----:R2:W-:Y:S07]  /*00d0*/  STL.64 [R1], R8 ;  /* 0x0000000801007387 */ /* 0x0025ee0000100a00 */
[----:B------:R-:W-:-:S07]  /*00e0*/  LEPC R20, `(.L_x_0) ;  /* 0x000000001014794e */ /* 0x000fce0000000000 */
[----:B--23--:R-:W-:Y:S05]  /*00f0*/  CALL.ABS.NOINC R2 ;  /* 0x0000000002007343 */ /* 0x00cfea0003c00000 */
.L_x_0:
[----:B------:R-:W-:Y:S05]  /*0100*/  EXIT ;  /* 0x000000000000794d */ /* 0x000fea0003800000 */
.L_x_1:
[----:B------:R-:W-:-:S00]  /*0110*/  BRA `(.L_x_1) ;  /* 0xfffffffc00fc7947 */ /* 0x000fc0000383ffff */
[----:B------:R-:W-:-:S00]  /*0120*/  NOP ;  /* 0x0000000000007918 */ /* 0x000fc00000000000 */
        /* <DEDUP_REMOVED lines=13> */
.L_x_2:


//--------------------- .nv.global.init           --------------------------
	.section	.nv.global.init,"aw",@progbits
.nv.global.init:
	.type		$str,@object
	.size		$str,(.L_0 - $str)
$str:
        /*0000*/ 	.byte	0x47, 0x50, 0x55, 0x20, 0x62, 0x6c, 0x6f, 0x63, 0x6b, 0x49, 0x64, 0x78, 0x20, 0x25, 0x69, 0x20
        /*0010*/ 	.byte	0x74, 0x68, 0x72, 0x65, 0x61, 0x64, 0x49, 0x64, 0x78, 0x20, 0x25, 0x69, 0x3a, 0x20, 0x48, 0x65
        /*0020*/ 	.byte	0x6c, 0x6c, 0x6f, 0x20, 0x77, 0x6f, 0x72, 0x6c, 0x64, 0x21, 0x0a, 0x00
.L_0:


//--------------------- .nv.shared.reserved.0     --------------------------
	.section	.nv.shared.reserved.0,"aw",@nobits
	.weak		__nv_reservedSMEM_offset_0_alias
	.size		__nv_reservedSMEM_offset_0_alias, 0, 64
	.other		__nv_reservedSMEM_offset_0_alias,@"STO_CUDA_RESERVED_SHARED STV_DEFAULT"
__nv_reservedSMEM_offset_0_alias:
	.zero		0
	.zero		64


//--------------------- .nv.constant0._Z6kernelv  --------------------------
	.section	.nv.constant0._Z6kernelv,"a",@progbits
	.sectionflags	@""
	.align	4
.nv.constant0._Z6kernelv:
	.zero		896


//--------------------- SYMBOLS --------------------------

	.type		.nv.reservedSmem.offset0,@object
	.size		.nv.reservedSmem.offset0,0x4
	.type		vprintf,@function
